//
// Generated by NVIDIA NVVM Compiler
//
// Compiler Build ID: CL-36424714
// Cuda compilation tools, release 13.0, V13.0.88
// Based on NVVM 20.0.0
//

.version 9.0
.target sm_100
.address_size 64

	// .globl	_Z5sum_diPf

.visible .entry _Z5sum_diPf(
	.param .u32 _Z5sum_diPf_param_0,
	.param .u64 .ptr .align 1 _Z5sum_diPf_param_1
)
{
	.reg .pred 	%p<20>;
	.reg .b32 	%r<82>;
	.reg .b32 	%f<122>;
	.reg .b64 	%rd<20>;

	ld.param.u32 	%r32, [_Z5sum_diPf_param_0];
	ld.param.u64 	%rd9, [_Z5sum_diPf_param_1];
	cvta.to.global.u64 	%rd1, %rd9;
	mov.u32 	%r1, %tid.x;
	setp.ge.s32 	%p1, %r1, %r32;
	mov.f32 	%f121, 0f00000000;
	@%p1 bra 	$L__BB0_14;
	not.b32 	%r35, %r1;
	add.s32 	%r36, %r32, %r35;
	shr.u32 	%r37, %r36, 10;
	add.s32 	%r2, %r37, 1;
	and.b32  	%r3, %r2, 15;
	setp.lt.u32 	%p2, %r36, 15360;
	mov.b32 	%r81, 0;
	mov.u32 	%r71, %r1;
	@%p2 bra 	$L__BB0_4;
	and.b32  	%r39, %r2, 8388592;
	neg.s32 	%r67, %r39;
	mul.wide.u32 	%rd10, %r1, 4;
	add.s64 	%rd11, %rd10, %rd1;
	add.s64 	%rd18, %rd11, 32768;
	mov.b32 	%r81, 0;
	mov.u32 	%r71, %r1;
$L__BB0_3:
	.pragma "nounroll";
	ld.global.f32 	%f4, [%rd18+-32768];
	cvt.rn.f32.s32 	%f5, %r81;
	add.f32 	%f6, %f4, %f5;
	cvt.rzi.s32.f32 	%r40, %f6;
	ld.global.f32 	%f7, [%rd18+-28672];
	cvt.rn.f32.s32 	%f8, %r40;
	add.f32 	%f9, %f7, %f8;
	cvt.rzi.s32.f32 	%r41, %f9;
	ld.global.f32 	%f10, [%rd18+-24576];
	cvt.rn.f32.s32 	%f11, %r41;
	add.f32 	%f12, %f10, %f11;
	cvt.rzi.s32.f32 	%r42, %f12;
	ld.global.f32 	%f13, [%rd18+-20480];
	cvt.rn.f32.s32 	%f14, %r42;
	add.f32 	%f15, %f13, %f14;
	cvt.rzi.s32.f32 	%r43, %f15;
	ld.global.f32 	%f16, [%rd18+-16384];
	cvt.rn.f32.s32 	%f17, %r43;
	add.f32 	%f18, %f16, %f17;
	cvt.rzi.s32.f32 	%r44, %f18;
	ld.global.f32 	%f19, [%rd18+-12288];
	cvt.rn.f32.s32 	%f20, %r44;
	add.f32 	%f21, %f19, %f20;
	cvt.rzi.s32.f32 	%r45, %f21;
	ld.global.f32 	%f22, [%rd18+-8192];
	cvt.rn.f32.s32 	%f23, %r45;
	add.f32 	%f24, %f22, %f23;
	cvt.rzi.s32.f32 	%r46, %f24;
	ld.global.f32 	%f25, [%rd18+-4096];
	cvt.rn.f32.s32 	%f26, %r46;
	add.f32 	%f27, %f25, %f26;
	cvt.rzi.s32.f32 	%r47, %f27;
	ld.global.f32 	%f28, [%rd18];
	cvt.rn.f32.s32 	%f29, %r47;
	add.f32 	%f30, %f28, %f29;
	cvt.rzi.s32.f32 	%r48, %f30;
	ld.global.f32 	%f31, [%rd18+4096];
	cvt.rn.f32.s32 	%f32, %r48;
	add.f32 	%f33, %f31, %f32;
	cvt.rzi.s32.f32 	%r49, %f33;
	ld.global.f32 	%f34, [%rd18+8192];
	cvt.rn.f32.s32 	%f35, %r49;
	add.f32 	%f36, %f34, %f35;
	cvt.rzi.s32.f32 	%r50, %f36;
	ld.global.f32 	%f37, [%rd18+12288];
	cvt.rn.f32.s32 	%f38, %r50;
	add.f32 	%f39, %f37, %f38;
	cvt.rzi.s32.f32 	%r51, %f39;
	ld.global.f32 	%f40, [%rd18+16384];
	cvt.rn.f32.s32 	%f41, %r51;
	add.f32 	%f42, %f40, %f41;
	cvt.rzi.s32.f32 	%r52, %f42;
	ld.global.f32 	%f43, [%rd18+20480];
	cvt.rn.f32.s32 	%f44, %r52;
	add.f32 	%f45, %f43, %f44;
	cvt.rzi.s32.f32 	%r53, %f45;
	ld.global.f32 	%f46, [%rd18+24576];
	cvt.rn.f32.s32 	%f47, %r53;
	add.f32 	%f48, %f46, %f47;
	cvt.rzi.s32.f32 	%r54, %f48;
	ld.global.f32 	%f49, [%rd18+28672];
	cvt.rn.f32.s32 	%f50, %r54;
	add.f32 	%f51, %f49, %f50;
	cvt.rzi.s32.f32 	%r81, %f51;
	add.s32 	%r71, %r71, 16384;
	add.s32 	%r67, %r67, 16;
	add.s64 	%rd18, %rd18, 65536;
	setp.ne.s32 	%p3, %r67, 0;
	@%p3 bra 	$L__BB0_3;
$L__BB0_4:
	setp.eq.s32 	%p4, %r3, 0;
	@%p4 bra 	$L__BB0_13;
	and.b32  	%r14, %r2, 7;
	setp.lt.u32 	%p5, %r3, 8;
	@%p5 bra 	$L__BB0_7;
	mul.wide.u32 	%rd12, %r71, 4;
	add.s64 	%rd13, %rd1, %rd12;
	ld.global.f32 	%f52, [%rd13];
	cvt.rn.f32.s32 	%f53, %r81;
	add.f32 	%f54, %f52, %f53;
	cvt.rzi.s32.f32 	%r56, %f54;
	ld.global.f32 	%f55, [%rd13+4096];
	cvt.rn.f32.s32 	%f56, %r56;
	add.f32 	%f57, %f55, %f56;
	cvt.rzi.s32.f32 	%r57, %f57;
	ld.global.f32 	%f58, [%rd13+8192];
	cvt.rn.f32.s32 	%f59, %r57;
	add.f32 	%f60, %f58, %f59;
	cvt.rzi.s32.f32 	%r58, %f60;
	ld.global.f32 	%f61, [%rd13+12288];
	cvt.rn.f32.s32 	%f62, %r58;
	add.f32 	%f63, %f61, %f62;
	cvt.rzi.s32.f32 	%r59, %f63;
	ld.global.f32 	%f64, [%rd13+16384];
	cvt.rn.f32.s32 	%f65, %r59;
	add.f32 	%f66, %f64, %f65;
	cvt.rzi.s32.f32 	%r60, %f66;
	ld.global.f32 	%f67, [%rd13+20480];
	cvt.rn.f32.s32 	%f68, %r60;
	add.f32 	%f69, %f67, %f68;
	cvt.rzi.s32.f32 	%r61, %f69;
	ld.global.f32 	%f70, [%rd13+24576];
	cvt.rn.f32.s32 	%f71, %r61;
	add.f32 	%f72, %f70, %f71;
	cvt.rzi.s32.f32 	%r62, %f72;
	ld.global.f32 	%f73, [%rd13+28672];
	cvt.rn.f32.s32 	%f74, %r62;
	add.f32 	%f75, %f73, %f74;
	cvt.rzi.s32.f32 	%r81, %f75;
	add.s32 	%r71, %r71, 8192;
$L__BB0_7:
	setp.eq.s32 	%p6, %r14, 0;
	@%p6 bra 	$L__BB0_13;
	and.b32  	%r20, %r2, 3;
	setp.lt.u32 	%p7, %r14, 4;
	@%p7 bra 	$L__BB0_10;
	mul.wide.u32 	%rd14, %r71, 4;
	add.s64 	%rd15, %rd1, %rd14;
	ld.global.f32 	%f76, [%rd15];
	cvt.rn.f32.s32 	%f77, %r81;
	add.f32 	%f78, %f76, %f77;
	cvt.rzi.s32.f32 	%r64, %f78;
	ld.global.f32 	%f79, [%rd15+4096];
	cvt.rn.f32.s32 	%f80, %r64;
	add.f32 	%f81, %f79, %f80;
	cvt.rzi.s32.f32 	%r65, %f81;
	ld.global.f32 	%f82, [%rd15+8192];
	cvt.rn.f32.s32 	%f83, %r65;
	add.f32 	%f84, %f82, %f83;
	cvt.rzi.s32.f32 	%r66, %f84;
	ld.global.f32 	%f85, [%rd15+12288];
	cvt.rn.f32.s32 	%f86, %r66;
	add.f32 	%f87, %f85, %f86;
	cvt.rzi.s32.f32 	%r81, %f87;
	add.s32 	%r71, %r71, 4096;
$L__BB0_10:
	setp.eq.s32 	%p8, %r20, 0;
	@%p8 bra 	$L__BB0_13;
	mul.wide.u32 	%rd16, %r71, 4;
	add.s64 	%rd19, %rd1, %rd16;
	neg.s32 	%r79, %r20;
$L__BB0_12:
	.pragma "nounroll";
	ld.global.f32 	%f88, [%rd19];
	cvt.rn.f32.s32 	%f89, %r81;
	add.f32 	%f90, %f88, %f89;
	cvt.rzi.s32.f32 	%r81, %f90;
	add.s64 	%rd19, %rd19, 4096;
	add.s32 	%r79, %r79, 1;
	setp.ne.s32 	%p9, %r79, 0;
	@%p9 bra 	$L__BB0_12;
$L__BB0_13:
	cvt.rn.f32.s32 	%f121, %r81;
$L__BB0_14:
	mul.wide.u32 	%rd17, %r1, 4;
	add.s64 	%rd8, %rd1, %rd17;
	st.global.f32 	[%rd8], %f121;
	bar.sync 	0;
	setp.gt.u32 	%p10, %r1, 511;
	@%p10 bra 	$L__BB0_16;
	ld.global.f32 	%f91, [%rd8+2048];
	ld.global.f32 	%f92, [%rd8];
	add.f32 	%f93, %f91, %f92;
	st.global.f32 	[%rd8], %f93;
$L__BB0_16:
	bar.sync 	0;
	setp.gt.u32 	%p11, %r1, 255;
	@%p11 bra 	$L__BB0_18;
	ld.global.f32 	%f94, [%rd8+1024];
	ld.global.f32 	%f95, [%rd8];
	add.f32 	%f96, %f94, %f95;
	st.global.f32 	[%rd8], %f96;
$L__BB0_18:
	bar.sync 	0;
	setp.gt.u32 	%p12, %r1, 127;
	@%p12 bra 	$L__BB0_20;
	ld.global.f32 	%f97, [%rd8+512];
	ld.global.f32 	%f98, [%rd8];
	add.f32 	%f99, %f97, %f98;
	st.global.f32 	[%rd8], %f99;
$L__BB0_20:
	bar.sync 	0;
	setp.gt.u32 	%p13, %r1, 63;
	@%p13 bra 	$L__BB0_22;
	ld.global.f32 	%f100, [%rd8+256];
	ld.global.f32 	%f101, [%rd8];
	add.f32 	%f102, %f100, %f101;
	st.global.f32 	[%rd8], %f102;
$L__BB0_22:
	bar.sync 	0;
	setp.gt.u32 	%p14, %r1, 31;
	@%p14 bra 	$L__BB0_24;
	ld.global.f32 	%f103, [%rd8+128];
	ld.global.f32 	%f104, [%rd8];
	add.f32 	%f105, %f103, %f104;
	st.global.f32 	[%rd8], %f105;
$L__BB0_24:
	bar.sync 	0;
	setp.gt.u32 	%p15, %r1, 15;
	@%p15 bra 	$L__BB0_26;
	ld.global.f32 	%f106, [%rd8+64];
	ld.global.f32 	%f107, [%rd8];
	add.f32 	%f108, %f106, %f107;
	st.global.f32 	[%rd8], %f108;
$L__BB0_26:
	bar.sync 	0;
	setp.gt.u32 	%p16, %r1, 7;
	@%p16 bra 	$L__BB0_28;
	ld.global.f32 	%f109, [%rd8+32];
	ld.global.f32 	%f110, [%rd8];
	add.f32 	%f111, %f109, %f110;
	st.global.f32 	[%rd8], %f111;
$L__BB0_28:
	bar.sync 	0;
	setp.gt.u32 	%p17, %r1, 3;
	@%p17 bra 	$L__BB0_30;
	ld.global.f32 	%f112, [%rd8+16];
	ld.global.f32 	%f113, [%rd8];
	add.f32 	%f114, %f112, %f113;
	st.global.f32 	[%rd8], %f114;
$L__BB0_30:
	bar.sync 	0;
	setp.gt.u32 	%p18, %r1, 1;
	@%p18 bra 	$L__BB0_32;
	ld.global.f32 	%f115, [%rd8+8];
	ld.global.f32 	%f116, [%rd8];
	add.f32 	%f117, %f115, %f116;
	st.global.f32 	[%rd8], %f117;
$L__BB0_32:
	bar.sync 	0;
	setp.ne.s32 	%p19, %r1, 0;
	@%p19 bra 	$L__BB0_34;
	ld.global.f32 	%f118, [%rd1+4];
	ld.global.f32 	%f119, [%rd8];
	add.f32 	%f120, %f118, %f119;
	st.global.f32 	[%rd8], %f120;
$L__BB0_34:
	bar.sync 	0;
	ret;

}


// ===== COMPILED SASS (sm_100) =====

	.target	sm_100

	.elftype	@"ET_EXEC"


//--------------------- .note.nv.tkinfo           --------------------------
	.section	.note.nv.tkinfo,"",@"SHT_NOTE"
	.sectionflags	@"SHF_NOTE_NV_TKINFO"
	.tkinfo
        /*0018*/ 	.word	0x00000002
        /*0030*/ 	.string	""
        /*0030*/ 	.string	"ptxas"
        /*0030*/ 	.string	"Cuda compilation tools, release 13.0, V13.0.88"
        /*0030*/ 	.string	"Build cuda_13.0.r13.0/compiler.36424714_0"
        /*0030*/ 	.string	"-arch sm_100 -m 64 "



//--------------------- .note.nv.cuinfo           --------------------------
	.section	.note.nv.cuinfo,"",@"SHT_NOTE"
	.sectionflags	@"SHF_NOTE_NV_CUINFO"
        /*0018*/ 	.short	0x0002
        /*001a*/ 	.short	0x0064
        /*001c*/ 	.short	0x0082
	.zero		2


//--------------------- .nv.info                  --------------------------
	.section	.nv.info,"",@"SHT_CUDA_INFO"
	.align	4


	//----- nvinfo : EIATTR_REGCOUNT
	.align		4
        /*0000*/ 	.byte	0x04, 0x2f
        /*0002*/ 	.short	(.L_1 - .L_0)
	.align		4
.L_0:
        /*0004*/ 	.word	index@(_Z5sum_diPf)
        /*0008*/ 	.word	0x0000001c


	//----- nvinfo : EIATTR_FRAME_SIZE
	.align		4
.L_1:
        /*000c*/ 	.byte	0x04, 0x11
        /*000e*/ 	.short	(.L_3 - .L_2)
	.align		4
.L_2:
        /*0010*/ 	.word	index@(_Z5sum_diPf)
        /*0014*/ 	.word	0x00000000


	//----- nvinfo : EIATTR_MIN_STACK_SIZE
	.align		4
.L_3:
        /*0018*/ 	.byte	0x04, 0x12
        /*001a*/ 	.short	(.L_5 - .L_4)
	.align		4
.L_4:
        /*001c*/ 	.word	index@(_Z5sum_diPf)
        /*0020*/ 	.word	0x00000000
.L_5:


//--------------------- .nv.compat                --------------------------
	.section	.nv.compat,"",@"SHT_CUDA_COMPAT_INFO"
	.align	4
        /*0000*/ 	.byte	0x02, 0x09, 0x00, 0x00, 0x02, 0x02, 0x01, 0x00, 0x02, 0x05, 0x05, 0x00, 0x03, 0x07, 0x01, 0x01
        /*0010*/ 	.byte	0x02, 0x03, 0x00, 0x00, 0x02, 0x06, 0x01, 0x00, 0x04, 0x0b, 0x08, 0x00, 0x09, 0x00, 0x00, 0x00
        /*0020*/ 	.byte	0x00, 0x00, 0x00, 0x00


//--------------------- .nv.info._Z5sum_diPf      --------------------------
	.section	.nv.info._Z5sum_diPf,"",@"SHT_CUDA_INFO"
	.sectionflags	@""
	.align	4


	//----- nvinfo : EIATTR_CUDA_API_VERSION
	.align		4
        /*0000*/ 	.byte	0x04, 0x37
        /*0002*/ 	.short	(.L_7 - .L_6)
.L_6:
        /*0004*/ 	.word	0x00000082


	//----- nvinfo : EIATTR_KPARAM_INFO
	.align		4
.L_7:
        /*0008*/ 	.byte	0x04, 0x17
        /*000a*/ 	.short	(.L_9 - .L_8)
.L_8:
        /*000c*/ 	.word	0x00000000
        /*0010*/ 	.short	0x0001
        /*0012*/ 	.short	0x0008
        /*0014*/ 	.byte	0x00, 0xf5, 0x21, 0x00


	//----- nvinfo : EIATTR_KPARAM_INFO
	.align		4
.L_9:
        /*0018*/ 	.byte	0x04, 0x17
        /*001a*/ 	.short	(.L_11 - .L_10)
.L_10:
        /*001c*/ 	.word	0x00000000
        /*0020*/ 	.short	0x0000
        /*0022*/ 	.short	0x0000
        /*0024*/ 	.byte	0x00, 0xf0, 0x11, 0x00


	//----- nvinfo : EIATTR_SPARSE_MMA_MASK
	.align		4
.L_11:
        /*0028*/ 	.byte	0x03, 0x50
        /*002a*/ 	.short	0x0000


	//----- nvinfo : EIATTR_MAXREG_COUNT
	.align		4
        /*002c*/ 	.byte	0x03, 0x1b
        /*002e*/ 	.short	0x00ff


	//----- nvinfo : EIATTR_NUM_BARRIERS
	.align		4
        /*0030*/ 	.byte	0x02, 0x4c
        /*0032*/ 	.byte	0x01
	.zero		1


	//----- nvinfo : EIATTR_MERCURY_ISA_VERSION
	.align		4
        /*0034*/ 	.byte	0x03, 0x5f
        /*0036*/ 	.short	0x0101


	//----- nvinfo : EIATTR_VRC_CTA_INIT_COUNT
	.align		4
        /*0038*/ 	.byte	0x02, 0x4a
	.zero		1
	.zero		1


	//----- nvinfo : EIATTR_EXIT_INSTR_OFFSETS
	.align		4
        /*003c*/ 	.byte	0x04, 0x1c
        /*003e*/ 	.short	(.L_13 - .L_12)


	//   ....[0]....
.L_12:
        /*0040*/ 	.word	0x00001190


	//----- nvinfo : EIATTR_CRS_STACK_SIZE
	.align		4
.L_13:
        /*0044*/ 	.byte	0x04, 0x1e
        /*0046*/ 	.short	(.L_15 - .L_14)
.L_14:
        /*0048*/ 	.word	0x00000000


	//----- nvinfo : EIATTR_CBANK_PARAM_SIZE
	.align		4
.L_15:
        /*004c*/ 	.byte	0x03, 0x19
        /*004e*/ 	.short	0x0010


	//----- nvinfo : EIATTR_PARAM_CBANK
	.align		4
        /*0050*/ 	.byte	0x04, 0x0a
        /*0052*/ 	.short	(.L_17 - .L_16)
	.align		4
.L_16:
        /*0054*/ 	.word	index@(.nv.constant0._Z5sum_diPf)
        /*0058*/ 	.short	0x0380
        /*005a*/ 	.short	0x0010


	//----- nvinfo : EIATTR_SW_WAR
	.align		4
.L_17:
        /*005c*/ 	.byte	0x04, 0x36
        /*005e*/ 	.short	(.L_19 - .L_18)
.L_18:
        /*0060*/ 	.word	0x00000008
.L_19:


//--------------------- .nv.callgraph             --------------------------
	.section	.nv.callgraph,"",@"SHT_CUDA_CALLGRAPH"
	.align	4
	.sectionentsize	8
	.align		4
        /*0000*/ 	.word	0x00000000
	.align		4
        /*0004*/ 	.word	0xffffffff
	.align		4
        /*0008*/ 	.word	0x00000000
	.align		4
        /*000c*/ 	.word	0xfffffffe
	.align		4
        /*0010*/ 	.word	0x00000000
	.align		4
        /*0014*/ 	.word	0xfffffffd
	.align		4
        /*0018*/ 	.word	0x00000000
	.align		4
        /*001c*/ 	.word	0xfffffffc


//--------------------- .text._Z5sum_diPf         --------------------------
	.section	.text._Z5sum_diPf,"ax",@progbits
	.align	128
        .global         _Z5sum_diPf
        .type           _Z5sum_diPf,@function
        .size           _Z5sum_diPf,(.L_x_33 - _Z5sum_diPf)
        .other          _Z5sum_diPf,@"STO_CUDA_ENTRY STV_DEFAULT"
_Z5sum_diPf:
.text._Z5sum_diPf:
[----:B------:R-:W-:Y:S01]  /*0000*/  LDC R1, c[0x0][0x37c] ;  /* 0x0000df00ff017b82 */ /* 0x000fe20000000800 */
[----:B------:R-:W0:Y:S01]  /*0010*/  S2R R0, SR_TID.X ;  /* 0x0000000000007919 */ /* 0x000e220000002100 */
[----:B------:R-:W0:Y:S01]  /*0020*/  LDCU UR6, c[0x0][0x380] ;  /* 0x00007000ff0677ac */ /* 0x000e220008000800 */
[----:B------:R-:W-:Y:S01]  /*0030*/  BSSY.RECONVERGENT B0, `(.L_x_0) ;  /* 0x00000b4000007945 */ /* 0x000fe20003800200 */
[----:B------:R-:W-:Y:S01]  /*0040*/  IMAD.MOV.U32 R5, RZ, RZ, RZ ;  /* 0x000000ffff057224 */ /* 0x000fe200078e00ff */
[----:B------:R-:W1:Y:S01]  /*0050*/  LDCU.64 UR4, c[0x0][0x358] ;  /* 0x00006b00ff0477ac */ /* 0x000e620008000a00 */
[----:B0-----:R-:W-:-:S13]  /*0060*/  ISETP.GE.AND P0, PT, R0, UR6, PT ;  /* 0x0000000600007c0c */ /* 0x001fda000bf06270 */
[----:B-1----:R-:W-:Y:S05]  /*0070*/  @P0 BRA `(.L_x_1) ;  /* 0x0000000800bc0947 */ /* 0x002fea0003800000 */
[----:B------:R-:W-:Y:S01]  /*0080*/  LOP3.LUT R2, RZ, R0, RZ, 0x33, !PT ;  /* 0x00000000ff027212 */ /* 0x000fe200078e33ff */
[----:B------:R-:W-:Y:S01]  /*0090*/  BSSY.RECONVERGENT B1, `(.L_x_2) ;  /* 0x0000057000017945 */ /* 0x000fe20003800200 */
[----:B------:R-:W-:Y:S02]  /*00a0*/  IMAD.MOV.U32 R5, RZ, RZ, RZ ;  /* 0x000000ffff057224 */ /* 0x000fe400078e00ff */
[----:B------:R-:W-:Y:S02]  /*00b0*/  IMAD.MOV.U32 R6, RZ, RZ, R0 ;  /* 0x000000ffff067224 */ /* 0x000fe400078e0000 */
[----:B------:R-:W-:-:S05]  /*00c0*/  VIADD R2, R2, UR6 ;  /* 0x0000000602027c36 */ /* 0x000fca0008000000 */
[C---:B------:R-:W-:Y:S02]  /*00d0*/  ISETP.GE.U32.AND P0, PT, R2.reuse, 0x3c00, PT ;  /* 0x00003c000200780c */ /* 0x040fe40003f06070 */
[----:B------:R-:W-:-:S04]  /*00e0*/  LEA.HI R4, R2, 0x1, RZ, 0x16 ;  /* 0x0000000102047811 */ /* 0x000fc800078fb0ff */
[----:B------:R-:W-:-:S04]  /*00f0*/  LOP3.LUT R20, R4, 0xf, RZ, 0xc0, !PT ;  /* 0x0000000f04147812 */ /* 0x000fc800078ec0ff */
[----:B------:R-:W-:-:S03]  /*0100*/  ISETP.NE.AND P1, PT, R20, RZ, PT ;  /* 0x000000ff1400720c */ /* 0x000fc60003f25270 */
[----:B------:R-:W-:Y:S10]  /*0110*/  @!P0 BRA `(.L_x_3) ;  /* 0x0000000400388947 */ /* 0x000ff40003800000 */
[----:B------:R-:W0:Y:S01]  /*0120*/  LDC.64 R2, c[0x0][0x388] ;  /* 0x0000e200ff027b82 */ /* 0x000e220000000a00 */
[----:B------:R-:W-:Y:S01]  /*0130*/  LOP3.LUT R7, R4, 0x7ffff0, RZ, 0xc0, !PT ;  /* 0x007ffff004077812 */ /* 0x000fe200078ec0ff */
[----:B------:R-:W-:Y:S02]  /*0140*/  IMAD.MOV.U32 R5, RZ, RZ, RZ ;  /* 0x000000ffff057224 */ /* 0x000fe400078e00ff */
[----:B------:R-:W-:Y:S02]  /*0150*/  IMAD.MOV.U32 R6, RZ, RZ, R0 ;  /* 0x000000ffff067224 */ /* 0x000fe400078e0000 */
[----:B------:R-:W-:Y:S02]  /*0160*/  IMAD.MOV R7, RZ, RZ, -R7 ;  /* 0x000000ffff077224 */ /* 0x000fe400078e0a07 */
[----:B0-----:R-:W-:-:S03]  /*0170*/  IMAD.WIDE.U32 R2, R0, 0x4, R2 ;  /* 0x0000000400027825 */ /* 0x001fc600078e0002 */
[----:B------:R-:W-:-:S05]  /*0180*/  IADD3 R2, P0, PT, R2, 0x8000, RZ ;  /* 0x0000800002027810 */ /* 0x000fca0007f1e0ff */
[----:B------:R-:W-:-:S08]  /*0190*/  IMAD.X R3, RZ, RZ, R3, P0 ;  /* 0x000000ffff037224 */ /* 0x000fd000000e0603 */
.L_x_4:
[----:B------:R-:W2:Y:S04]  /*01a0*/  LDG.E R19, desc[UR4][R2.64+-0x8000] ;  /* 0xff80000402137981 */ /* 0x000ea8000c1e1900 */
[----:B------:R-:W3:Y:S04]  /*01b0*/  LDG.E R21, desc[UR4][R2.64+-0x7000] ;  /* 0xff90000402157981 */ /* 0x000ee8000c1e1900 */
[----:B------:R-:W4:Y:S04]  /*01c0*/  LDG.E R18, desc[UR4][R2.64+-0x6000] ;  /* 0xffa0000402127981 */ /* 0x000f28000c1e1900 */
[----:B------:R-:W5:Y:S04]  /*01d0*/  LDG.E R8, desc[UR4][R2.64+-0x5000] ;  /* 0xffb0000402087981 */ /* 0x000f68000c1e1900 */
[----:B------:R-:W5:Y:S04]  /*01e0*/  LDG.E R17, desc[UR4][R2.64+-0x4000] ;  /* 0xffc0000402117981 */ /* 0x000f68000c1e1900 */
[----:B------:R-:W5:Y:S04]  /*01f0*/  LDG.E R16, desc[UR4][R2.64+-0x3000] ;  /* 0xffd0000402107981 */ /* 0x000f68000c1e1900 */
[----:B------:R-:W5:Y:S04]  /*0200*/  LDG.E R15, desc[UR4][R2.64+-0x2000] ;  /* 0xffe00004020f7981 */ /* 0x000f68000c1e1900 */
[----:B------:R-:W5:Y:S04]  /*0210*/  LDG.E R14, desc[UR4][R2.64+-0x1000] ;  /* 0xfff00004020e7981 */ /* 0x000f68000c1e1900 */
[----:B------:R-:W5:Y:S04]  /*0220*/  LDG.E R13, desc[UR4][R2.64] ;  /* 0x00000004020d7981 */ /* 0x000f68000c1e1900 */
[----:B------:R-:W5:Y:S04]  /*0230*/  LDG.E R12, desc[UR4][R2.64+0x1000] ;  /* 0x00100004020c7981 */ /* 0x000f68000c1e1900 */
[----:B------:R-:W5:Y:S04]  /*0240*/  LDG.E R11, desc[UR4][R2.64+0x2000] ;  /* 0x00200004020b7981 */ /* 0x000f68000c1e1900 */
[----:B------:R-:W5:Y:S01]  /*0250*/  LDG.E R10, desc[UR4][R2.64+0x3000] ;  /* 0x00300004020a7981 */ /* 0x000f62000c1e1900 */
[----:B0-----:R-:W-:-:S03]  /*0260*/  I2FP.F32.S32 R22, R5 ;  /* 0x0000000500167245 */ /* 0x001fc60000201400 */
[----:B------:R-:W5:Y:S04]  /*0270*/  LDG.E R9, desc[UR4][R2.64+0x4000] ;  /* 0x0040000402097981 */ /* 0x000f68000c1e1900 */
[----:B------:R-:W5:Y:S01]  /*0280*/  LDG.E R5, desc[UR4][R2.64+0x5000] ;  /* 0x0050000402057981 */ /* 0x000f62000c1e1900 */
[----:B--2---:R-:W-:-:S03]  /*0290*/  FADD R22, R19, R22 ;  /* 0x0000001613167221 */ /* 0x004fc60000000000 */
[----:B------:R-:W2:Y:S03]  /*02a0*/  LDG.E R19, desc[UR4][R2.64+0x6000] ;  /* 0x0060000402137981 */ /* 0x000ea6000c1e1900 */
[----:B------:R-:W0:Y:S02]  /*02b0*/  F2I.TRUNC.NTZ R22, R22 ;  /* 0x0000001600167305 */ /* 0x000e24000020f100 */
[----:B0-----:R-:W-:-:S05]  /*02c0*/  I2FP.F32.S32 R24, R22 ;  /* 0x0000001600187245 */ /* 0x001fca0000201400 */
[----:B---3--:R-:W-:-:S06]  /*02d0*/  FADD R21, R21, R24 ;  /* 0x0000001815157221 */ /* 0x008fcc0000000000 */
[----:B------:R-:W0:Y:S02]  /*02e0*/  F2I.TRUNC.NTZ R21, R21 ;  /* 0x0000001500157305 */ /* 0x000e24000020f100 */
[----:B0-----:R-:W-:-:S05]  /*02f0*/  I2FP.F32.S32 R23, R21 ;  /* 0x0000001500177245 */ /* 0x001fca0000201400 */
[----:B----4-:R-:W-:Y:S02]  /*0300*/  FADD R23, R18, R23 ;  /* 0x0000001712177221 */ /* 0x010fe40000000000 */
[----:B------:R-:W3:Y:S04]  /*0310*/  LDG.E R18, desc[UR4][R2.64+0x7000] ;  /* 0x0070000402127981 */ /* 0x000ee8000c1e1900 */
[----:B------:R-:W0:Y:S02]  /*0320*/  F2I.TRUNC.NTZ R23, R23 ;  /* 0x0000001700177305 */ /* 0x000e24000020f100 */
[----:B0-----:R-:W-:-:S05]  /*0330*/  I2FP.F32.S32 R25, R23 ;  /* 0x0000001700197245 */ /* 0x001fca0000201400 */
[----:B-----5:R-:W-:-:S06]  /*0340*/  FADD R8, R8, R25 ;  /* 0x0000001908087221 */ /* 0x020fcc0000000000 */
[----:B------:R-:W0:Y:S02]  /*0350*/  F2I.TRUNC.NTZ R8, R8 ;  /* 0x0000000800087305 */ /* 0x000e24000020f100 */
[----:B0-----:R-:W-:-:S05]  /*0360*/  I2FP.F32.S32 R22, R8 ;  /* 0x0000000800167245 */ /* 0x001fca0000201400 */
[----:B------:R-:W-:-:S06]  /*0370*/  FADD R17, R17, R22 ;  /* 0x0000001611117221 */ /* 0x000fcc0000000000 */
        /* <DEDUP_REMOVED lines=29> */
[----:B--2---:R-:W-:-:S06]  /*0550*/  FADD R12, R19, R12 ;  /* 0x0000000c130c7221 */ /* 0x004fcc0000000000 */
[----:B------:R-:W0:Y:S01]  /*0560*/  F2I.TRUNC.NTZ R12, R12 ;  /* 0x0000000c000c7305 */ /* 0x000e22000020f100 */
[----:B------:R-:W-:-:S05]  /*0570*/  VIADD R7, R7, 0x10 ;  /* 0x0000001007077836 */ /* 0x000fca0000000000 */
[----:B------:R-:W-:Y:S02]  /*0580*/  ISETP.NE.AND P0, PT, R7, RZ, PT ;  /* 0x000000ff0700720c */ /* 0x000fe40003f05270 */
[----:B0-----:R-:W-:-:S05]  /*0590*/  I2FP.F32.S32 R5, R12 ;  /* 0x0000000c00057245 */ /* 0x001fca0000201400 */
[----:B---3--:R-:W-:-:S06]  /*05a0*/  FADD R5, R18, R5 ;  /* 0x0000000512057221 */ /* 0x008fcc0000000000 */
[----:B------:R-:W0:Y:S01]  /*05b0*/  F2I.TRUNC.NTZ R5, R5 ;  /* 0x0000000500057305 */ /* 0x000e22000020f100 */
[----:B------:R-:W-:Y:S01]  /*05c0*/  IADD3 R2, P2, PT, R2, 0x10000, RZ ;  /* 0x0001000002027810 */ /* 0x000fe20007f5e0ff */
[----:B------:R-:W-:-:S03]  /*05d0*/  VIADD R6, R6, 0x4000 ;  /* 0x0000400006067836 */ /* 0x000fc60000000000 */
[----:B------:R-:W-:Y:S01]  /*05e0*/  IADD3.X R3, PT, PT, RZ, R3, RZ, P2, !PT ;  /* 0x00000003ff037210 */ /* 0x000fe200017fe4ff */
[----:B------:R-:W-:Y:S08]  /*05f0*/  @P0 BRA `(.L_x_4) ;  /* 0xfffffff800e80947 */ /* 0x000ff0000383ffff */
.L_x_3:
[----:B------:R-:W-:Y:S05]  /*0600*/  BSYNC.RECONVERGENT B1 ;  /* 0x0000000000017941 */ /* 0x000fea0003800200 */
.L_x_2:
[----:B------:R-:W-:Y:S04]  /*0610*/  BSSY.RECONVERGENT B1, `(.L_x_5) ;  /* 0x0000054000017945 */ /* 0x000fe80003800200 */
[----:B------:R-:W-:Y:S05]  /*0620*/  @!P1 BRA `(.L_x_6) ;  /* 0x0000000400489947 */ /* 0x000fea0003800000 */
[----:B------:R-:W-:Y:S01]  /*0630*/  ISETP.GE.U32.AND P0, PT, R20, 0x8, PT ;  /* 0x000000081400780c */ /* 0x000fe20003f06070 */
[----:B------:R-:W-:Y:S01]  /*0640*/  BSSY.RECONVERGENT B2, `(.L_x_7) ;  /* 0x0000027000027945 */ /* 0x000fe20003800200 */
[----:B------:R-:W-:-:S04]  /*0650*/  LOP3.LUT R14, R4, 0x7, RZ, 0xc0, !PT ;  /* 0x00000007040e7812 */ /* 0x000fc800078ec0ff */
[----:B------:R-:W-:-:S07]  /*0660*/  ISETP.NE.AND P1, PT, R14, RZ, PT ;  /* 0x000000ff0e00720c */ /* 0x000fce0003f25270 */
[----:B------:R-:W-:Y:S06]  /*0670*/  @!P0 BRA `(.L_x_8) ;  /* 0x00000000008c8947 */ /* 0x000fec0003800000 */
[----:B------:R-:W1:Y:S02]  /*0680*/  LDC.64 R8, c[0x0][0x388] ;  /* 0x0000e200ff087b82 */ /* 0x000e640000000a00 */
[----:B-1----:R-:W-:-:S05]  /*0690*/  IMAD.WIDE.U32 R8, R6, 0x4, R8 ;  /* 0x0000000406087825 */ /* 0x002fca00078e0008 */
[----:B------:R-:W2:Y:S04]  /*06a0*/  LDG.E R10, desc[UR4][R8.64] ;  /* 0x00000004080a7981 */ /* 0x000ea8000c1e1900 */
[----:B------:R-:W3:Y:S04]  /*06b0*/  LDG.E R11, desc[UR4][R8.64+0x1000] ;  /* 0x00100004080b7981 */ /* 0x000ee8000c1e1900 */
[----:B------:R-:W4:Y:S04]  /*06c0*/  LDG.E R12, desc[UR4][R8.64+0x2000] ;  /* 0x00200004080c7981 */ /* 0x000f28000c1e1900 */
[----:B------:R-:W5:Y:S04]  /*06d0*/  LDG.E R13, desc[UR4][R8.64+0x3000] ;  /* 0x00300004080d7981 */ /* 0x000f68000c1e1900 */
[----:B------:R-:W5:Y:S04]  /*06e0*/  LDG.E R15, desc[UR4][R8.64+0x4000] ;  /* 0x00400004080f7981 */ /* 0x000f68000c1e1900 */
[----:B------:R-:W5:Y:S04]  /*06f0*/  LDG.E R3, desc[UR4][R8.64+0x5000] ;  /* 0x0050000408037981 */ /* 0x000f68000c1e1900 */
[----:B------:R-:W5:Y:S04]  /*0700*/  LDG.E R2, desc[UR4][R8.64+0x6000] ;  /* 0x0060000408027981 */ /* 0x000f68000c1e1900 */
[----:B------:R1:W5:Y:S01]  /*0710*/  LDG.E R7, desc[UR4][R8.64+0x7000] ;  /* 0x0070000408077981 */ /* 0x000362000c1e1900 */
[----:B0-----:R-:W-:Y:S01]  /*0720*/  I2FP.F32.S32 R5, R5 ;  /* 0x0000000500057245 */ /* 0x001fe20000201400 */
[----:B------:R-:W-:-:S04]  /*0730*/  VIADD R6, R6, 0x2000 ;  /* 0x0000200006067836 */ /* 0x000fc80000000000 */
[----:B--2---:R-:W-:-:S06]  /*0740*/  FADD R5, R10, R5 ;  /* 0x000000050a057221 */ /* 0x004fcc0000000000 */
[----:B------:R-:W0:Y:S02]  /*0750*/  F2I.TRUNC.NTZ R5, R5 ;  /* 0x0000000500057305 */ /* 0x000e24000020f100 */
[----:B0-----:R-:W-:-:S05]  /*0760*/  I2FP.F32.S32 R10, R5 ;  /* 0x00000005000a7245 */ /* 0x001fca0000201400 */
[----:B---3--:R-:W-:-:S06]  /*0770*/  FADD R10, R11, R10 ;  /* 0x0000000a0b0a7221 */ /* 0x008fcc0000000000 */
[----:B------:R-:W0:Y:S02]  /*0780*/  F2I.TRUNC.NTZ R10, R10 ;  /* 0x0000000a000a7305 */ /* 0x000e24000020f100 */
[----:B0-----:R-:W-:-:S05]  /*0790*/  I2FP.F32.S32 R11, R10 ;  /* 0x0000000a000b7245 */ /* 0x001fca0000201400 */
[----:B----4-:R-:W-:-:S06]  /*07a0*/  FADD R11, R12, R11 ;  /* 0x0000000b0c0b7221 */ /* 0x010fcc0000000000 */
[----:B------:R-:W0:Y:S02]  /*07b0*/  F2I.TRUNC.NTZ R11, R11 ;  /* 0x0000000b000b7305 */ /* 0x000e24000020f100 */
[----:B0-----:R-:W-:-:S05]  /*07c0*/  I2FP.F32.S32 R12, R11 ;  /* 0x0000000b000c7245 */ /* 0x001fca0000201400 */
[----:B-----5:R-:W-:-:S06]  /*07d0*/  FADD R12, R13, R12 ;  /* 0x0000000c0d0c7221 */ /* 0x020fcc0000000000 */
[----:B------:R-:W1:Y:S02]  /*07e0*/  F2I.TRUNC.NTZ R12, R12 ;  /* 0x0000000c000c7305 */ /* 0x000e64000020f100 */
[----:B-1----:R-:W-:-:S05]  /*07f0*/  I2FP.F32.S32 R8, R12 ;  /* 0x0000000c00087245 */ /* 0x002fca0000201400 */
        /* <DEDUP_REMOVED lines=9> */
[----:B------:R-:W-:-:S04]  /*0890*/  FADD R7, R7, R10 ;  /* 0x0000000a07077221 */ /* 0x000fc80000000000 */
[----:B------:R1:W2:Y:S03]  /*08a0*/  F2I.TRUNC.NTZ R5, R7 ;  /* 0x0000000700057305 */ /* 0x0002a6000020f100 */
.L_x_8:
[----:B------:R-:W-:Y:S05]  /*08b0*/  BSYNC.RECONVERGENT B2 ;  /* 0x0000000000027941 */ /* 0x000fea0003800200 */
.L_x_7:
[----:B------:R-:W-:Y:S05]  /*08c0*/  @!P1 BRA `(.L_x_6) ;  /* 0x0000000000a09947 */ /* 0x000fea0003800000 */
[----:B------:R-:W-:Y:S01]  /*08d0*/  ISETP.GE.U32.AND P0, PT, R14, 0x4, PT ;  /* 0x000000040e00780c */ /* 0x000fe20003f06070 */
[----:B------:R-:W-:Y:S01]  /*08e0*/  BSSY.RECONVERGENT B2, `(.L_x_9) ;  /* 0x0000017000027945 */ /* 0x000fe20003800200 */
[----:B------:R-:W-:-:S04]  /*08f0*/  LOP3.LUT R4, R4, 0x3, RZ, 0xc0, !PT ;  /* 0x0000000304047812 */ /* 0x000fc800078ec0ff */
[----:B------:R-:W-:-:S07]  /*0900*/  ISETP.NE.AND P1, PT, R4, RZ, PT ;  /* 0x000000ff0400720c */ /* 0x000fce0003f25270 */
[----:B------:R-:W-:Y:S06]  /*0910*/  @!P0 BRA `(.L_x_10) ;  /* 0x00000000004c8947 */ /* 0x000fec0003800000 */
[----:B------:R-:W3:Y:S02]  /*0920*/  LDC.64 R2, c[0x0][0x388] ;  /* 0x0000e200ff027b82 */ /* 0x000ee40000000a00 */
[----:B---3--:R-:W-:-:S05]  /*0930*/  IMAD.WIDE.U32 R2, R6, 0x4, R2 ;  /* 0x0000000406027825 */ /* 0x008fca00078e0002 */
[----:B-1----:R-:W3:Y:S04]  /*0940*/  LDG.E R7, desc[UR4][R2.64] ;  /* 0x0000000402077981 */ /* 0x002ee8000c1e1900 */
[----:B------:R-:W4:Y:S04]  /*0950*/  LDG.E R9, desc[UR4][R2.64+0x1000] ;  /* 0x0010000402097981 */ /* 0x000f28000c1e1900 */
[----:B------:R-:W5:Y:S04]  /*0960*/  LDG.E R10, desc[UR4][R2.64+0x2000] ;  /* 0x00200004020a7981 */ /* 0x000f68000c1e1900 */
[----:B------:R-:W5:Y:S01]  /*0970*/  LDG.E R11, desc[UR4][R2.64+0x3000] ;  /* 0x00300004020b7981 */ /* 0x000f62000c1e1900 */
[----:B0-2---:R-:W-:Y:S01]  /*0980*/  I2FP.F32.S32 R8, R5 ;  /* 0x0000000500087245 */ /* 0x005fe20000201400 */
[----:B------:R-:W-:-:S04]  /*0990*/  VIADD R6, R6, 0x1000 ;  /* 0x0000100006067836 */ /* 0x000fc80000000000 */
[----:B---3--:R-:W-:-:S06]  /*09a0*/  FADD R7, R7, R8 ;  /* 0x0000000807077221 */ /* 0x008fcc0000000000 */
[----:B------:R-:W0:Y:S02]  /*09b0*/  F2I.TRUNC.NTZ R7, R7 ;  /* 0x0000000700077305 */ /* 0x000e24000020f100 */
[----:B0-----:R-:W-:-:S05]  /*09c0*/  I2FP.F32.S32 R8, R7 ;  /* 0x0000000700087245 */ /* 0x001fca0000201400 */
[----:B----4-:R-:W-:-:S06]  /*09d0*/  FADD R8, R9, R8 ;  /* 0x0000000809087221 */ /* 0x010fcc0000000000 */
[----:B------:R-:W0:Y:S02]  /*09e0*/  F2I.TRUNC.NTZ R8, R8 ;  /* 0x0000000800087305 */ /* 0x000e24000020f100 */
[----:B0-----:R-:W-:-:S05]  /*09f0*/  I2FP.F32.S32 R5, R8 ;  /* 0x0000000800057245 */ /* 0x001fca0000201400 */
[----:B-----5:R-:W-:-:S06]  /*0a00*/  FADD R10, R10, R5 ;  /* 0x000000050a0a7221 */ /* 0x020fcc0000000000 */
[----:B------:R-:W0:Y:S02]  /*0a10*/  F2I.TRUNC.NTZ R10, R10 ;  /* 0x0000000a000a7305 */ /* 0x000e24000020f100 */
[----:B0-----:R-:W-:-:S05]  /*0a20*/  I2FP.F32.S32 R12, R10 ;  /* 0x0000000a000c7245 */ /* 0x001fca0000201400 */
[----:B------:R-:W-:-:S04]  /*0a30*/  FADD R11, R11, R12 ;  /* 0x0000000c0b0b7221 */ /* 0x000fc80000000000 */
[----:B------:R3:W4:Y:S03]  /*0a40*/  F2I.TRUNC.NTZ R5, R11 ;  /* 0x0000000b00057305 */ /* 0x000726000020f100 */
.L_x_10:
[----:B------:R-:W-:Y:S05]  /*0a50*/  BSYNC.RECONVERGENT B2 ;  /* 0x0000000000027941 */ /* 0x000fea0003800200 */
.L_x_9:
[----:B------:R-:W-:Y:S05]  /*0a60*/  @!P1 BRA `(.L_x_6) ;  /* 0x0000000000389947 */ /* 0x000fea0003800000 */
[----:B------:R-:W5:Y:S01]  /*0a70*/  LDC.64 R2, c[0x0][0x388] ;  /* 0x0000e200ff027b82 */ /* 0x000f620000000a00 */
[----:B------:R-:W-:Y:S02]  /*0a80*/  IMAD.MOV R4, RZ, RZ, -R4 ;  /* 0x000000ffff047224 */ /* 0x000fe400078e0a04 */
[----:B-----5:R-:W-:-:S03]  /*0a90*/  IMAD.WIDE.U32 R2, R6, 0x4, R2 ;  /* 0x0000000406027825 */ /* 0x020fc600078e0002 */
[----:B------:R-:W-:-:S07]  /*0aa0*/  MOV R6, R2 ;  /* 0x0000000200067202 */ /* 0x000fce0000000f00 */
.L_x_11:
[----:B------:R-:W-:-:S06]  /*0ab0*/  IMAD.MOV.U32 R2, RZ, RZ, R6 ;  /* 0x000000ffff027224 */ /* 0x000fcc00078e0006 */
[----:B------:R5:W3:Y:S01]  /*0ac0*/  LDG.E R2, desc[UR4][R2.64] ;  /* 0x0000000402027981 */ /* 0x000ae2000c1e1900 */
[----:B0-2-4-:R-:W-:Y:S01]  /*0ad0*/  I2FP.F32.S32 R5, R5 ;  /* 0x0000000500057245 */ /* 0x015fe20000201400 */
[----:B------:R-:W-:Y:S01]  /*0ae0*/  VIADD R4, R4, 0x1 ;  /* 0x0000000104047836 */ /* 0x000fe20000000000 */
[----:B------:R-:W-:-:S04]  /*0af0*/  IADD3 R6, P1, PT, R6, 0x1000, RZ ;  /* 0x0000100006067810 */ /* 0x000fc80007f3e0ff */
[----:B------:R-:W-:Y:S01]  /*0b00*/  ISETP.NE.AND P0, PT, R4, RZ, PT ;  /* 0x000000ff0400720c */ /* 0x000fe20003f05270 */
[----:B-----5:R-:W-:Y:S02]  /*0b10*/  IMAD.X R3, RZ, RZ, R3, P1 ;  /* 0x000000ffff037224 */ /* 0x020fe400008e0603 */
[----:B---3--:R-:W-:-:S06]  /*0b20*/  FADD R5, R5, R2 ;  /* 0x0000000205057221 */ /* 0x008fcc0000000000 */
[----:B------:R-:W0:Y:S04]  /*0b30*/  F2I.TRUNC.NTZ R5, R5 ;  /* 0x0000000500057305 */ /* 0x000e28000020f100 */
[----:B------:R-:W-:Y:S05]  /*0b40*/  @P0 BRA `(.L_x_11) ;  /* 0xfffffffc00d80947 */ /* 0x000fea000383ffff */
.L_x_6:
[----:B------:R-:W-:Y:S05]  /*0b50*/  BSYNC.RECONVERGENT B1 ;  /* 0x0000000000017941 */ /* 0x000fea0003800200 */
.L_x_5:
[----:B0-2-4-:R-:W-:-:S07]  /*0b60*/  I2FP.F32.S32 R5, R5 ;  /* 0x0000000500057245 */ /* 0x015fce0000201400 */
.L_x_1:
[----:B------:R-:W-:Y:S05]  /*0b70*/  BSYNC.RECONVERGENT B0 ;  /* 0x0000000000007941 */ /* 0x000fea0003800200 */
.L_x_0:
[----:B------:R-:W0:Y:S01]  /*0b80*/  LDC.64 R2, c[0x0][0x388] ;  /* 0x0000e200ff027b82 */ /* 0x000e220000000a00 */
[C---:B------:R-:W-:Y:S01]  /*0b90*/  ISETP.GT.U32.AND P4, PT, R0.reuse, 0x1ff, PT ;  /* 0x000001ff0000780c */ /* 0x040fe20003f84070 */
[----:B------:R-:W-:Y:S01]  /*0ba0*/  BSSY.RECONVERGENT B0, `(.L_x_12) ;  /* 0x0000011000007945 */ /* 0x000fe20003800200 */
[C---:B------:R-:W-:Y:S02]  /*0bb0*/  ISETP.GT.U32.AND P2, PT, R0.reuse, 0x3f, PT ;  /* 0x0000003f0000780c */ /* 0x040fe40003f44070 */
[C---:B------:R-:W-:Y:S02]  /*0bc0*/  ISETP.GT.U32.AND P5, PT, R0.reuse, 0xff, PT ;  /* 0x000000ff0000780c */ /* 0x040fe40003fa4070 */
[----:B------:R-:W-:Y:S02]  /*0bd0*/  P2R R4, PR, RZ, 0x4 ;  /* 0x00000004ff047803 */ /* 0x000fe40000000000 */
[C---:B------:R-:W-:Y:S02]  /*0be0*/  ISETP.GT.U32.AND P6, PT, R0.reuse, 0x7f, PT ;  /* 0x0000007f0000780c */ /* 0x040fe40003fc4070 */
[----:B------:R-:W-:-:S02]  /*0bf0*/  ISETP.GT.U32.AND P0, PT, R0, 0x1f, PT ;  /* 0x0000001f0000780c */ /* 0x000fc40003f04070 */
[C---:B------:R-:W-:Y:S02]  /*0c00*/  ISETP.GT.U32.AND P1, PT, R0.reuse, 0xf, PT ;  /* 0x0000000f0000780c */ /* 0x040fe40003f24070 */
[C---:B------:R-:W-:Y:S02]  /*0c10*/  ISETP.GT.U32.AND P2, PT, R0.reuse, 0x7, PT ;  /* 0x000000070000780c */ /* 0x040fe40003f44070 */
[C---:B------:R-:W-:Y:S01]  /*0c20*/  ISETP.GT.U32.AND P3, PT, R0.reuse, 0x3, PT ;  /* 0x000000030000780c */ /* 0x040fe20003f64070 */
[----:B0-----:R-:W-:-:S05]  /*0c30*/  IMAD.WIDE.U32 R2, R0, 0x4, R2 ;  /* 0x0000000400027825 */ /* 0x001fca00078e0002 */
[----:B------:R0:W-:Y:S01]  /*0c40*/  STG.E desc[UR4][R2.64], R5 ;  /* 0x0000000502007986 */ /* 0x0001e2000c101904 */
[----:B------:R-:W-:Y:S06]  /*0c50*/  BAR.SYNC.DEFER_BLOCKING 0x0 ;  /* 0x0000000000007b1d */ /* 0x000fec0000010000 */
[----:B------:R-:W-:Y:S05]  /*0c60*/  @P4 BRA `(.L_x_13) ;  /* 0x0000000000104947 */ /* 0x000fea0003800000 */
[----:B------:R-:W2:Y:S04]  /*0c70*/  LDG.E R4, desc[UR4][R2.64+0x800] ;  /* 0x0008000402047981 */ /* 0x000ea8000c1e1900 */
[----:B0-----:R-:W2:Y:S02]  /*0c80*/  LDG.E R5, desc[UR4][R2.64] ;  /* 0x0000000402057981 */ /* 0x001ea4000c1e1900 */
[----:B--2---:R-:W-:-:S05]  /*0c90*/  FADD R5, R4, R5 ;  /* 0x0000000504057221 */ /* 0x004fca0000000000 */
[----:B------:R2:W-:Y:S02]  /*0ca0*/  STG.E desc[UR4][R2.64], R5 ;  /* 0x0000000502007986 */ /* 0x0005e4000c101904 */
.L_x_13:
[----:B------:R-:W-:Y:S05]  /*0cb0*/  BSYNC.RECONVERGENT B0 ;  /* 0x0000000000007941 */ /* 0x000fea0003800200 */
.L_x_12:
[----:B------:R-:W-:Y:S01]  /*0cc0*/  BAR.SYNC.DEFER_BLOCKING 0x0 ;  /* 0x0000000000007b1d */ /* 0x000fe20000010000 */
[----:B------:R-:W-:-:S05]  /*0cd0*/  ISETP.GT.U32.AND P4, PT, R0, 0x1, PT ;  /* 0x000000010000780c */ /* 0x000fca0003f84070 */
[----:B------:R-:W-:Y:S04]  /*0ce0*/  BSSY.RECONVERGENT B0, `(.L_x_14) ;  /* 0x0000006000007945 */ /* 0x000fe80003800200 */
[----:B------:R-:W-:Y:S05]  /*0cf0*/  @P5 BRA `(.L_x_15) ;  /* 0x0000000000105947 */ /* 0x000fea0003800000 */
[----:B------:R-:W4:Y:S04]  /*0d00*/  LDG.E R4, desc[UR4][R2.64+0x400] ;  /* 0x0004000402047981 */ /* 0x000f28000c1e1900 */
[----:B0-2---:R-:W4:Y:S02]  /*0d10*/  LDG.E R5, desc[UR4][R2.64] ;  /* 0x0000000402057981 */ /* 0x005f24000c1e1900 */
[----:B----4-:R-:W-:-:S05]  /*0d20*/  FADD R5, R4, R5 ;  /* 0x0000000504057221 */ /* 0x010fca0000000000 */
[----:B------:R4:W-:Y:S02]  /*0d30*/  STG.E desc[UR4][R2.64], R5 ;  /* 0x0000000502007986 */ /* 0x0009e4000c101904 */
.L_x_15:
[----:B------:R-:W-:Y:S05]  /*0d40*/  BSYNC.RECONVERGENT B0 ;  /* 0x0000000000007941 */ /* 0x000fea0003800200 */
.L_x_14:
[----:B------:R-:W-:Y:S01]  /*0d50*/  BAR.SYNC.DEFER_BLOCKING 0x0 ;  /* 0x0000000000007b1d */ /* 0x000fe20000010000 */
[----:B------:R-:W-:-:S05]  /*0d60*/  ISETP.NE.AND P5, PT, R0, RZ, PT ;  /* 0x000000ff0000720c */ /* 0x000fca0003fa5270 */
[----:B------:R-:W-:Y:S04]  /*0d70*/  BSSY.RECONVERGENT B0, `(.L_x_16) ;  /* 0x0000006000007945 */ /* 0x000fe80003800200 */
[----:B------:R-:W-:Y:S05]  /*0d80*/  @P6 BRA `(.L_x_17) ;  /* 0x0000000000106947 */ /* 0x000fea0003800000 */
[----:B------:R-:W5:Y:S04]  /*0d90*/  LDG.E R4, desc[UR4][R2.64+0x200] ;  /* 0x0002000402047981 */ /* 0x000f68000c1e1900 */
[----:B0-2-4-:R-:W5:Y:S02]  /*0da0*/  LDG.E R5, desc[UR4][R2.64] ;  /* 0x0000000402057981 */ /* 0x015f64000c1e1900 */
[----:B-----5:R-:W-:-:S05]  /*0db0*/  FADD R5, R4, R5 ;  /* 0x0000000504057221 */ /* 0x020fca0000000000 */
[----:B------:R0:W-:Y:S02]  /*0dc0*/  STG.E desc[UR4][R2.64], R5 ;  /* 0x0000000502007986 */ /* 0x0001e4000c101904 */
.L_x_17:
[----:B------:R-:W-:Y:S05]  /*0dd0*/  BSYNC.RECONVERGENT B0 ;  /* 0x0000000000007941 */ /* 0x000fea0003800200 */
.L_x_16:
[----:B------:R-:W-:Y:S01]  /*0de0*/  BAR.SYNC.DEFER_BLOCKING 0x0 ;  /* 0x0000000000007b1d */ /* 0x000fe20000010000 */
[----:B------:R-:W-:-:S05]  /*0df0*/  ISETP.GT.U32.AND P6, PT, R0, 0x3f, PT ;  /* 0x0000003f0000780c */ /* 0x000fca0003fc4070 */
[----:B------:R-:W-:Y:S08]  /*0e00*/  BSSY.RECONVERGENT B0, `(.L_x_18) ;  /* 0x0000006000007945 */ /* 0x000ff00003800200 */
[----:B------:R-:W-:Y:S05]  /*0e10*/  @P6 BRA `(.L_x_19) ;  /* 0x0000000000106947 */ /* 0x000fea0003800000 */
[----:B------:R-:W5:Y:S04]  /*0e20*/  LDG.E R0, desc[UR4][R2.64+0x100] ;  /* 0x0001000402007981 */ /* 0x000f68000c1e1900 */
[----:B0-2-4-:R-:W5:Y:S02]  /*0e30*/  LDG.E R5, desc[UR4][R2.64] ;  /* 0x0000000402057981 */ /* 0x015f64000c1e1900 */
[----:B-----5:R-:W-:-:S05]  /*0e40*/  FADD R5, R0, R5 ;  /* 0x0000000500057221 */ /* 0x020fca0000000000 */
[----:B------:R0:W-:Y:S02]  /*0e50*/  STG.E desc[UR4][R2.64], R5 ;  /* 0x0000000502007986 */ /* 0x0001e4000c101904 */
.L_x_19:
[----:B------:R-:W-:Y:S05]  /*0e60*/  BSYNC.RECONVERGENT B0 ;  /* 0x0000000000007941 */ /* 0x000fea0003800200 */
.L_x_18:
[----:B------:R-:W-:Y:S06]  /*0e70*/  BAR.SYNC.DEFER_BLOCKING 0x0 ;  /* 0x0000000000007b1d */ /* 0x000fec0000010000 */
[----:B------:R-:W-:Y:S04]  /*0e80*/  BSSY.RECONVERGENT B0, `(.L_x_20) ;  /* 0x0000006000007945 */ /* 0x000fe80003800200 */
[----:B------:R-:W-:Y:S05]  /*0e90*/  @P0 BRA `(.L_x_21) ;  /* 0x0000000000100947 */ /* 0x000fea0003800000 */
[----:B------:R-:W5:Y:S04]  /*0ea0*/  LDG.E R0, desc[UR4][R2.64+0x80] ;  /* 0x0000800402007981 */ /* 0x000f68000c1e1900 */
[----:B0-2-4-:R-:W5:Y:S02]  /*0eb0*/  LDG.E R5, desc[UR4][R2.64] ;  /* 0x0000000402057981 */ /* 0x015f64000c1e1900 */
[----:B-----5:R-:W-:-:S05]  /*0ec0*/  FADD R5, R0, R5 ;  /* 0x0000000500057221 */ /* 0x020fca0000000000 */
[----:B------:R0:W-:Y:S02]  /*0ed0*/  STG.E desc[UR4][R2.64], R5 ;  /* 0x0000000502007986 */ /* 0x0001e4000c101904 */
.L_x_21:
[----:B------:R-:W-:Y:S05]  /*0ee0*/  BSYNC.RECONVERGENT B0 ;  /* 0x0000000000007941 */ /* 0x000fea0003800200 */
.L_x_20:
[----:B------:R-:W-:Y:S06]  /*0ef0*/  BAR.SYNC.DEFER_BLOCKING 0x0 ;  /* 0x0000000000007b1d */ /* 0x000fec0000010000 */
[----:B------:R-:W-:Y:S04]  /*0f00*/  BSSY.RECONVERGENT B0, `(.L_x_22) ;  /* 0x0000006000007945 */ /* 0x000fe80003800200 */
[----:B------:R-:W-:Y:S05]  /*0f10*/  @P1 BRA `(.L_x_23) ;  /* 0x0000000000101947 */ /* 0x000fea0003800000 */
[----:B------:R-:W5:Y:S04]  /*0f20*/  LDG.E R0, desc[UR4][R2.64+0x40] ;  /* 0x0000400402007981 */ /* 0x000f68000c1e1900 */
[----:B0-2-4-:R-:W5:Y:S02]  /*0f30*/  LDG.E R5, desc[UR4][R2.64] ;  /* 0x0000000402057981 */ /* 0x015f64000c1e1900 */
[----:B-----5:R-:W-:-:S05]  /*0f40*/  FADD R5, R0, R5 ;  /* 0x0000000500057221 */ /* 0x020fca0000000000 */
[----:B------:R0:W-:Y:S02]  /*0f50*/  STG.E desc[UR4][R2.64], R5 ;  /* 0x0000000502007986 */ /* 0x0001e4000c101904 */
.L_x_23:
[----:B------:R-:W-:Y:S05]  /*0f60*/  BSYNC.RECONVERGENT B0 ;  /* 0x0000000000007941 */ /* 0x000fea0003800200 */
.L_x_22:
[----:B------:R-:W-:Y:S06]  /*0f70*/  BAR.SYNC.DEFER_BLOCKING 0x0 ;  /* 0x0000000000007b1d */ /* 0x000fec0000010000 */
[----:B------:R-:W-:Y:S04]  /*0f80*/  BSSY.RECONVERGENT B0, `(.L_x_24) ;  /* 0x0000006000007945 */ /* 0x000fe80003800200 */
[----:B------:R-:W-:Y:S05]  /*0f90*/  @P2 BRA `(.L_x_25) ;  /* 0x0000000000102947 */ /* 0x000fea0003800000 */
[----:B------:R-:W5:Y:S04]  /*0fa0*/  LDG.E R0, desc[UR4][R2.64+0x20] ;  /* 0x0000200402007981 */ /* 0x000f68000c1e1900 */
[----:B0-2-4-:R-:W5:Y:S02]  /*0fb0*/  LDG.E R5, desc[UR4][R2.64] ;  /* 0x0000000402057981 */ /* 0x015f64000c1e1900 */
[----:B-----5:R-:W-:-:S05]  /*0fc0*/  FADD R5, R0, R5 ;  /* 0x0000000500057221 */ /* 0x020fca0000000000 */
[----:B------:R0:W-:Y:S02]  /*0fd0*/  STG.E desc[UR4][R2.64], R5 ;  /* 0x0000000502007986 */ /* 0x0001e4000c101904 */
.L_x_25:
[----:B------:R-:W-:Y:S05]  /*0fe0*/  BSYNC.RECONVERGENT B0 ;  /* 0x0000000000007941 */ /* 0x000fea0003800200 */
.L_x_24:
[----:B------:R-:W-:Y:S06]  /*0ff0*/  BAR.SYNC.DEFER_BLOCKING 0x0 ;  /* 0x0000000000007b1d */ /* 0x000fec0000010000 */
[----:B------:R-:W-:Y:S04]  /*1000*/  BSSY.RECONVERGENT B0, `(.L_x_26) ;  /* 0x0000006000007945 */ /* 0x000fe80003800200 */
[----:B------:R-:W-:Y:S05]  /*1010*/  @P3 BRA `(.L_x_27) ;  /* 0x0000000000103947 */ /* 0x000fea0003800000 */
[----:B------:R-:W5:Y:S04]  /*1020*/  LDG.E R0, desc[UR4][R2.64+0x10] ;  /* 0x0000100402007981 */ /* 0x000f68000c1e1900 */
[----:B0-2-4-:R-:W5:Y:S02]  /*1030*/  LDG.E R5, desc[UR4][R2.64] ;  /* 0x0000000402057981 */ /* 0x015f64000c1e1900 */
[----:B-----5:R-:W-:-:S05]  /*1040*/  FADD R5, R0, R5 ;  /* 0x0000000500057221 */ /* 0x020fca0000000000 */
[----:B------:R0:W-:Y:S02]  /*1050*/  STG.E desc[UR4][R2.64], R5 ;  /* 0x0000000502007986 */ /* 0x0001e4000c101904 */
.L_x_27:
[----:B------:R-:W-:Y:S05]  /*1060*/  BSYNC.RECONVERGENT B0 ;  /* 0x0000000000007941 */ /* 0x000fea0003800200 */
.L_x_26:
[----:B------:R-:W-:Y:S06]  /*1070*/  BAR.SYNC.DEFER_BLOCKING 0x0 ;  /* 0x0000000000007b1d */ /* 0x000fec0000010000 */
[----:B------:R-:W-:Y:S04]  /*1080*/  BSSY.RECONVERGENT B0, `(.L_x_28) ;  /* 0x0000006000007945 */ /* 0x000fe80003800200 */
[----:B------:R-:W-:Y:S05]  /*1090*/  @P4 BRA `(.L_x_29) ;  /* 0x0000000000104947 */ /* 0x000fea0003800000 */
[----:B------:R-:W5:Y:S04]  /*10a0*/  LDG.E R0, desc[UR4][R2.64+0x8] ;  /* 0x0000080402007981 */ /* 0x000f68000c1e1900 */
[----:B0-2-4-:R-:W5:Y:S02]  /*10b0*/  LDG.E R5, desc[UR4][R2.64] ;  /* 0x0000000402057981 */ /* 0x015f64000c1e1900 */
[----:B-----5:R-:W-:-:S05]  /*10c0*/  FADD R5, R0, R5 ;  /* 0x0000000500057221 */ /* 0x020fca0000000000 */
[----:B------:R0:W-:Y:S02]  /*10d0*/  STG.E desc[UR4][R2.64], R5 ;  /* 0x0000000502007986 */ /* 0x0001e4000c101904 */
.L_x_29:
[----:B------:R-:W-:Y:S05]  /*10e0*/  BSYNC.RECONVERGENT B0 ;  /* 0x0000000000007941 */ /* 0x000fea0003800200 */
.L_x_28:
[----:B------:R-:W-:Y:S06]  /*10f0*/  BAR.SYNC.DEFER_BLOCKING 0x0 ;  /* 0x0000000000007b1d */ /* 0x000fec0000010000 */
[----:B------:R-:W-:Y:S04]  /*1100*/  BSSY.RECONVERGENT B0, `(.L_x_30) ;  /* 0x0000007000007945 */ /* 0x000fe80003800200 */
[----:B------:R-:W-:Y:S05]  /*1110*/  @P5 BRA `(.L_x_31) ;  /* 0x0000000000145947 */ /* 0x000fea0003800000 */
[----:B0-2-4-:R-:W0:Y:S01]  /*1120*/  LDC.64 R4, c[0x0][0x388] ;  /* 0x0000e200ff047b82 */ /* 0x015e220000000a00 */
[----:B-1----:R-:W2:Y:S04]  /*1130*/  LDG.E R7, desc[UR4][R2.64] ;  /* 0x0000000402077981 */ /* 0x002ea8000c1e1900 */
[----:B0-----:R-:W2:Y:S02]  /*1140*/  LDG.E R4, desc[UR4][R4.64+0x4] ;  /* 0x0000040404047981 */ /* 0x001ea4000c1e1900 */
[----:B--2---:R-:W-:-:S05]  /*1150*/  FADD R7, R4, R7 ;  /* 0x0000000704077221 */ /* 0x004fca0000000000 */
[----:B------:R0:W-:Y:S02]  /*1160*/  STG.E desc[UR4][R2.64], R7 ;  /* 0x0000000702007986 */ /* 0x0001e4000c101904 */
.L_x_31:
[----:B------:R-:W-:Y:S05]  /*1170*/  BSYNC.RECONVERGENT B0 ;  /* 0x0000000000007941 */ /* 0x000fea0003800200 */
.L_x_30:
[----:B------:R-:W-:Y:S06]  /*1180*/  BAR.SYNC.DEFER_BLOCKING 0x0 ;  /* 0x0000000000007b1d */ /* 0x000fec0000010000 */
[----:B------:R-:W-:Y:S05]  /*1190*/  EXIT ;  /* 0x000000000000794d */ /* 0x000fea0003800000 */
.L_x_32:
[----:B------:R-:W-:-:S00]  /*11a0*/  BRA `(.L_x_32) ;  /* 0xfffffffc00fc7947 */ /* 0x000fc0000383ffff */
[----:B------:R-:W-:-:S00]  /*11b0*/  NOP ;  /* 0x0000000000007918 */ /* 0x000fc00000000000 */
        /* <DEDUP_REMOVED lines=12> */
.L_x_33:


//--------------------- .nv.shared.reserved.0     --------------------------
	.section	.nv.shared.reserved.0,"aw",@nobits
	.weak		__nv_reservedSMEM_offset_0_alias
	.size		__nv_reservedSMEM_offset_0_alias, 0, 64
	.other		__nv_reservedSMEM_offset_0_alias,@"STO_CUDA_RESERVED_SHARED STV_DEFAULT"
__nv_reservedSMEM_offset_0_alias:
	.zero		0
	.zero		64


//--------------------- .nv.constant0._Z5sum_diPf --------------------------
	.section	.nv.constant0._Z5sum_diPf,"a",@progbits
	.sectionflags	@""
	.align	4
.nv.constant0._Z5sum_diPf:
	.zero		912


//--------------------- SYMBOLS --------------------------

	.type		.nv.reservedSmem.offset0,@object
	.size		.nv.reservedSmem.offset0,0x4
